	.headerflags	@"EF_CUDA_TEXMODE_UNIFIED EF_CUDA_64BIT_ADDRESS EF_CUDA_ACCELERATORS EF_CUDA_SM90 EF_CUDA_VIRTUAL_SM(EF_CUDA_SM90)"
	.elftype	@"ET_EXEC"


//--------------------- .nv.info                  --------------------------
	.section	.nv.info,"",@"SHT_CUDA_INFO"
	.align	4


	//----- nvinfo : EIATTR_REGCOUNT
	.align		4
        /*0000*/ 	.byte	0x04, 0x2f
        /*0002*/ 	.short	(.L_3 - .L_2)
	.align		4
.L_2:
        /*0004*/ 	.word	index@(triton_poi_fused__native_batch_norm_legit_no_training__unsafe_index_add_mul_relu_sub_34)
        /*0008*/ 	.word	0x00000020


	//----- nvinfo : EIATTR_MIN_STACK_SIZE
	.align		4
.L_3:
        /*000c*/ 	.byte	0x04, 0x12
        /*000e*/ 	.short	(.L_5 - .L_4)
	.align		4
.L_4:
        /*0010*/ 	.word	index@(triton_poi_fused__native_batch_norm_legit_no_training__unsafe_index_add_mul_relu_sub_34)
        /*0014*/ 	.word	0x00000000


	//----- nvinfo : EIATTR_FRAME_SIZE
	.align		4
.L_5:
        /*0018*/ 	.byte	0x04, 0x11
        /*001a*/ 	.short	(.L_7 - .L_6)
	.align		4
.L_6:
        /*001c*/ 	.word	index@(triton_poi_fused__native_batch_norm_legit_no_training__unsafe_index_add_mul_relu_sub_34)
        /*0020*/ 	.word	0x00000000


	//----- nvinfo : EIATTR_MIN_STACK_SIZE
	.align		4
.L_7:
        /*0024*/ 	.byte	0x04, 0x12
        /*0026*/ 	.short	(.L_9 - .L_8)
	.align		4
.L_8:
        /*0028*/ 	.word	index@(triton_poi_fused__native_batch_norm_legit_no_training__unsafe_index_add_mul_relu_sub_34)
        /*002c*/ 	.word	0x00000000
.L_9:


//--------------------- .nv.info.triton_poi_fused__native_batch_norm_legit_no_training__unsafe_index_add_mul_relu_sub_34 --------------------------
	.section	.nv.info.triton_poi_fused__native_batch_norm_legit_no_training__unsafe_index_add_mul_relu_sub_34,"",@"SHT_CUDA_INFO"
	.sectionflags	@""
	.align	4


	//----- nvinfo : EIATTR_CUDA_API_VERSION
	.align		4
        /*0000*/ 	.byte	0x04, 0x37
        /*0002*/ 	.short	(.L_11 - .L_10)
.L_10:
        /*0004*/ 	.word	0x0000007c


	//----- nvinfo : EIATTR_KPARAM_INFO
	.align		4
.L_11:
        /*0008*/ 	.byte	0x04, 0x17
        /*000a*/ 	.short	(.L_13 - .L_12)
.L_12:
        /*000c*/ 	.word	0x00000000
        /*0010*/ 	.short	0x001d
        /*0012*/ 	.short	0x00e8
        /*0014*/ 	.byte	0x00, 0xf0, 0x11, 0x00


	//----- nvinfo : EIATTR_KPARAM_INFO
	.align		4
.L_13:
        /*0018*/ 	.byte	0x04, 0x17
        /*001a*/ 	.short	(.L_15 - .L_14)
.L_14:
        /*001c*/ 	.word	0x00000000
        /*0020*/ 	.short	0x001c
        /*0022*/ 	.short	0x00e0
        /*0024*/ 	.byte	0x00, 0xf4, 0x21, 0x00


	//----- nvinfo : EIATTR_KPARAM_INFO
	.align		4
.L_15:
        /*0028*/ 	.byte	0x04, 0x17
        /*002a*/ 	.short	(.L_17 - .L_16)
.L_16:
        /*002c*/ 	.word	0x00000000
        /*0030*/ 	.short	0x001b
        /*0032*/ 	.short	0x00d8
        /*0034*/ 	.byte	0x00, 0xf4, 0x21, 0x00


	//----- nvinfo : EIATTR_KPARAM_INFO
	.align		4
.L_17:
        /*0038*/ 	.byte	0x04, 0x17
        /*003a*/ 	.short	(.L_19 - .L_18)
.L_18:
        /*003c*/ 	.word	0x00000000
        /*0040*/ 	.short	0x001a
        /*0042*/ 	.short	0x00d0
        /*0044*/ 	.byte	0x00, 0xf4, 0x21, 0x00


	//----- nvinfo : EIATTR_KPARAM_INFO
	.align		4
.L_19:
        /*0048*/ 	.byte	0x04, 0x17
        /*004a*/ 	.short	(.L_21 - .L_20)
.L_20:
        /*004c*/ 	.word	0x00000000
        /*0050*/ 	.short	0x0019
        /*0052*/ 	.short	0x00c8
        /*0054*/ 	.byte	0x00, 0xf4, 0x21, 0x00


	//----- nvinfo : EIATTR_KPARAM_INFO
	.align		4
.L_21:
        /*0058*/ 	.byte	0x04, 0x17
        /*005a*/ 	.short	(.L_23 - .L_22)
.L_22:
        /*005c*/ 	.word	0x00000000
        /*0060*/ 	.short	0x0018
        /*0062*/ 	.short	0x00c0
        /*0064*/ 	.byte	0x00, 0xf4, 0x21, 0x00


	//----- nvinfo : EIATTR_KPARAM_INFO
	.align		4
.L_23:
        /*0068*/ 	.byte	0x04, 0x17
        /*006a*/ 	.short	(.L_25 - .L_24)
.L_24:
        /*006c*/ 	.word	0x00000000
        /*0070*/ 	.short	0x0017
        /*0072*/ 	.short	0x00b8
        /*0074*/ 	.byte	0x00, 0xf4, 0x21, 0x00


	//----- nvinfo : EIATTR_KPARAM_INFO
	.align		4
.L_25:
        /*0078*/ 	.byte	0x04, 0x17
        /*007a*/ 	.short	(.L_27 - .L_26)
.L_26:
        /*007c*/ 	.word	0x00000000
        /*0080*/ 	.short	0x0016
        /*0082*/ 	.short	0x00b0
        /*0084*/ 	.byte	0x00, 0xf4, 0x21, 0x00


	//----- nvinfo : EIATTR_KPARAM_INFO
	.align		4
.L_27:
        /*0088*/ 	.byte	0x04, 0x17
        /*008a*/ 	.short	(.L_29 - .L_28)
.L_28:
        /*008c*/ 	.word	0x00000000
        /*0090*/ 	.short	0x0015
        /*0092*/ 	.short	0x00a8
        /*0094*/ 	.byte	0x00, 0xf4, 0x21, 0x00


	//----- nvinfo : EIATTR_KPARAM_INFO
	.align		4
.L_29:
        /*0098*/ 	.byte	0x04, 0x17
        /*009a*/ 	.short	(.L_31 - .L_30)
.L_30:
        /*009c*/ 	.word	0x00000000
        /*00a0*/ 	.short	0x0014
        /*00a2*/ 	.short	0x00a0
        /*00a4*/ 	.byte	0x00, 0xf4, 0x21, 0x00


	//----- nvinfo : EIATTR_KPARAM_INFO
	.align		4
.L_31:
        /*00a8*/ 	.byte	0x04, 0x17
        /*00aa*/ 	.short	(.L_33 - .L_32)
.L_32:
        /*00ac*/ 	.word	0x00000000
        /*00b0*/ 	.short	0x0013
        /*00b2*/ 	.short	0x0098
        /*00b4*/ 	.byte	0x00, 0xf4, 0x21, 0x00


	//----- nvinfo : EIATTR_KPARAM_INFO
	.align		4
.L_33:
        /*00b8*/ 	.byte	0x04, 0x17
        /*00ba*/ 	.short	(.L_35 - .L_34)
.L_34:
        /*00bc*/ 	.word	0x00000000
        /*00c0*/ 	.short	0x0012
        /*00c2*/ 	.short	0x0090
        /*00c4*/ 	.byte	0x00, 0xf4, 0x21, 0x00


	//----- nvinfo : EIATTR_KPARAM_INFO
	.align		4
.L_35:
        /*00c8*/ 	.byte	0x04, 0x17
        /*00ca*/ 	.short	(.L_37 - .L_36)
.L_36:
        /*00cc*/ 	.word	0x00000000
        /*00d0*/ 	.short	0x0011
        /*00d2*/ 	.short	0x0088
        /*00d4*/ 	.byte	0x00, 0xf4, 0x21, 0x00


	//----- nvinfo : EIATTR_KPARAM_INFO
	.align		4
.L_37:
        /*00d8*/ 	.byte	0x04, 0x17
        /*00da*/ 	.short	(.L_39 - .L_38)
.L_38:
        /*00dc*/ 	.word	0x00000000
        /*00e0*/ 	.short	0x0010
        /*00e2*/ 	.short	0x0080
        /*00e4*/ 	.byte	0x00, 0xf4, 0x21, 0x00


	//----- nvinfo : EIATTR_KPARAM_INFO
	.align		4
.L_39:
        /*00e8*/ 	.byte	0x04, 0x17
        /*00ea*/ 	.short	(.L_41 - .L_40)
.L_40:
        /*00ec*/ 	.word	0x00000000
        /*00f0*/ 	.short	0x000f
        /*00f2*/ 	.short	0x0078
        /*00f4*/ 	.byte	0x00, 0xf4, 0x21, 0x00


	//----- nvinfo : EIATTR_KPARAM_INFO
	.align		4
.L_41:
        /*00f8*/ 	.byte	0x04, 0x17
        /*00fa*/ 	.short	(.L_43 - .L_42)
.L_42:
        /*00fc*/ 	.word	0x00000000
        /*0100*/ 	.short	0x000e
        /*0102*/ 	.short	0x0070
        /*0104*/ 	.byte	0x00, 0xf4, 0x21, 0x00


	//----- nvinfo : EIATTR_KPARAM_INFO
	.align		4
.L_43:
        /*0108*/ 	.byte	0x04, 0x17
        /*010a*/ 	.short	(.L_45 - .L_44)
.L_44:
        /*010c*/ 	.word	0x00000000
        /*0110*/ 	.short	0x000d
        /*0112*/ 	.short	0x0068
        /*0114*/ 	.byte	0x00, 0xf4, 0x21, 0x00


	//----- nvinfo : EIATTR_KPARAM_INFO
	.align		4
.L_45:
        /*0118*/ 	.byte	0x04, 0x17
        /*011a*/ 	.short	(.L_47 - .L_46)
.L_46:
        /*011c*/ 	.word	0x00000000
        /*0120*/ 	.short	0x000c
        /*0122*/ 	.short	0x0060
        /*0124*/ 	.byte	0x00, 0xf4, 0x21, 0x00


	//----- nvinfo : EIATTR_KPARAM_INFO
	.align		4
.L_47:
        /*0128*/ 	.byte	0x04, 0x17
        /*012a*/ 	.short	(.L_49 - .L_48)
.L_48:
        /*012c*/ 	.word	0x00000000
        /*0130*/ 	.short	0x000b
        /*0132*/ 	.short	0x0058
        /*0134*/ 	.byte	0x00, 0xf4, 0x21, 0x00


	//----- nvinfo : EIATTR_KPARAM_INFO
	.align		4
.L_49:
        /*0138*/ 	.byte	0x04, 0x17
        /*013a*/ 	.short	(.L_51 - .L_50)
.L_50:
        /*013c*/ 	.word	0x00000000
        /*0140*/ 	.short	0x000a
        /*0142*/ 	.short	0x0050
        /*0144*/ 	.byte	0x00, 0xf4, 0x21, 0x00


	//----- nvinfo : EIATTR_KPARAM_INFO
	.align		4
.L_51:
        /*0148*/ 	.byte	0x04, 0x17
        /*014a*/ 	.short	(.L_53 - .L_52)
.L_52:
        /*014c*/ 	.word	0x00000000
        /*0150*/ 	.short	0x0009
        /*0152*/ 	.short	0x0048
        /*0154*/ 	.byte	0x00, 0xf4, 0x21, 0x00


	//----- nvinfo : EIATTR_KPARAM_INFO
	.align		4
.L_53:
        /*0158*/ 	.byte	0x04, 0x17
        /*015a*/ 	.short	(.L_55 - .L_54)
.L_54:
        /*015c*/ 	.word	0x00000000
        /*0160*/ 	.short	0x0008
        /*0162*/ 	.short	0x0040
        /*0164*/ 	.byte	0x00, 0xf4, 0x21, 0x00


	//----- nvinfo : EIATTR_KPARAM_INFO
	.align		4
.L_55:
        /*0168*/ 	.byte	0x04, 0x17
        /*016a*/ 	.short	(.L_57 - .L_56)
.L_56:
        /*016c*/ 	.word	0x00000000
        /*0170*/ 	.short	0x0007
        /*0172*/ 	.short	0x0038
        /*0174*/ 	.byte	0x00, 0xf4, 0x21, 0x00


	//----- nvinfo : EIATTR_KPARAM_INFO
	.align		4
.L_57:
        /*0178*/ 	.byte	0x04, 0x17
        /*017a*/ 	.short	(.L_59 - .L_58)
.L_58:
        /*017c*/ 	.word	0x00000000
        /*0180*/ 	.short	0x0006
        /*0182*/ 	.short	0x0030
        /*0184*/ 	.byte	0x00, 0xf4, 0x21, 0x00


	//----- nvinfo : EIATTR_KPARAM_INFO
	.align		4
.L_59:
        /*0188*/ 	.byte	0x04, 0x17
        /*018a*/ 	.short	(.L_61 - .L_60)
.L_60:
        /*018c*/ 	.word	0x00000000
        /*0190*/ 	.short	0x0005
        /*0192*/ 	.short	0x0028
        /*0194*/ 	.byte	0x00, 0xf4, 0x21, 0x00


	//----- nvinfo : EIATTR_KPARAM_INFO
	.align		4
.L_61:
        /*0198*/ 	.byte	0x04, 0x17
        /*019a*/ 	.short	(.L_63 - .L_62)
.L_62:
        /*019c*/ 	.word	0x00000000
        /*01a0*/ 	.short	0x0004
        /*01a2*/ 	.short	0x0020
        /*01a4*/ 	.byte	0x00, 0xf4, 0x21, 0x00


	//----- nvinfo : EIATTR_KPARAM_INFO
	.align		4
.L_63:
        /*01a8*/ 	.byte	0x04, 0x17
        /*01aa*/ 	.short	(.L_65 - .L_64)
.L_64:
        /*01ac*/ 	.word	0x00000000
        /*01b0*/ 	.short	0x0003
        /*01b2*/ 	.short	0x0018
        /*01b4*/ 	.byte	0x00, 0xf4, 0x21, 0x00


	//----- nvinfo : EIATTR_KPARAM_INFO
	.align		4
.L_65:
        /*01b8*/ 	.byte	0x04, 0x17
        /*01ba*/ 	.short	(.L_67 - .L_66)
.L_66:
        /*01bc*/ 	.word	0x00000000
        /*01c0*/ 	.short	0x0002
        /*01c2*/ 	.short	0x0010
        /*01c4*/ 	.byte	0x00, 0xf4, 0x21, 0x00


	//----- nvinfo : EIATTR_KPARAM_INFO
	.align		4
.L_67:
        /*01c8*/ 	.byte	0x04, 0x17
        /*01ca*/ 	.short	(.L_69 - .L_68)
.L_68:
        /*01cc*/ 	.word	0x00000000
        /*01d0*/ 	.short	0x0001
        /*01d2*/ 	.short	0x0008
        /*01d4*/ 	.byte	0x00, 0xf4, 0x21, 0x00


	//----- nvinfo : EIATTR_KPARAM_INFO
	.align		4
.L_69:
        /*01d8*/ 	.byte	0x04, 0x17
        /*01da*/ 	.short	(.L_71 - .L_70)
.L_70:
        /*01dc*/ 	.word	0x00000000
        /*01e0*/ 	.short	0x0000
        /*01e2*/ 	.short	0x0000
        /*01e4*/ 	.byte	0x00, 0xf4, 0x21, 0x00


	//----- nvinfo : EIATTR_SPARSE_MMA_MASK
	.align		4
.L_71:
        /*01e8*/ 	.byte	0x03, 0x50
        /*01ea*/ 	.short	0x0000


	//----- nvinfo : EIATTR_MAXREG_COUNT
	.align		4
        /*01ec*/ 	.byte	0x03, 0x1b
        /*01ee*/ 	.short	0x00ff


	//----- nvinfo : EIATTR_EXIT_INSTR_OFFSETS
	.align		4
        /*01f0*/ 	.byte	0x04, 0x1c
        /*01f2*/ 	.short	(.L_73 - .L_72)


	//   ....[0]....
.L_72:
        /*01f4*/ 	.word	0x000012c0


	//   ....[1]....
        /*01f8*/ 	.word	0x000012e0


	//----- nvinfo : EIATTR_REQNTID
	.align		4
.L_73:
        /*01fc*/ 	.byte	0x04, 0x10
        /*01fe*/ 	.short	(.L_75 - .L_74)
.L_74:
        /*0200*/ 	.word	0x00000080
        /*0204*/ 	.word	0x00000001
        /*0208*/ 	.word	0x00000001


	//----- nvinfo : EIATTR_CBANK_PARAM_SIZE
	.align		4
.L_75:
        /*020c*/ 	.byte	0x03, 0x19
        /*020e*/ 	.short	0x00ec


	//----- nvinfo : EIATTR_PARAM_CBANK
	.align		4
        /*0210*/ 	.byte	0x04, 0x0a
        /*0212*/ 	.short	(.L_77 - .L_76)
	.align		4
.L_76:
        /*0214*/ 	.word	index@(.nv.constant0.triton_poi_fused__native_batch_norm_legit_no_training__unsafe_index_add_mul_relu_sub_34)
        /*0218*/ 	.short	0x0210
        /*021a*/ 	.short	0x00ec


	//----- nvinfo : EIATTR_SW_WAR
	.align		4
.L_77:
        /*021c*/ 	.byte	0x04, 0x36
        /*021e*/ 	.short	(.L_79 - .L_78)
.L_78:
        /*0220*/ 	.word	0x00000008
.L_79:


//--------------------- .nv.callgraph             --------------------------
	.section	.nv.callgraph,"",@"SHT_CUDA_CALLGRAPH"
	.align	4
	.sectionentsize	8
	.align		4
        /*0000*/ 	.word	0x00000000
	.align		4
        /*0004*/ 	.word	0xffffffff
	.align		4
        /*0008*/ 	.word	0x00000000
	.align		4
        /*000c*/ 	.word	0xfffffffe
	.align		4
        /*0010*/ 	.word	0x00000000
	.align		4
        /*0014*/ 	.word	0xfffffffd
	.align		4
        /*0018*/ 	.word	0x00000000
	.align		4
        /*001c*/ 	.word	0xfffffffc


//--------------------- .nv.constant4             --------------------------
	.section	.nv.constant4,"a",@progbits
	.align	8
	.align		8
.nv.constant4:
        /*0000*/ 	.dword	_$_str
	.align		8
        /*0008*/ 	.dword	_$_str_$_2


//--------------------- .text.triton_poi_fused__native_batch_norm_legit_no_training__unsafe_index_add_mul_relu_sub_34 --------------------------
	.section	.text.triton_poi_fused__native_batch_norm_legit_no_training__unsafe_index_add_mul_relu_sub_34,"ax",@progbits
	.align	128
        .global         triton_poi_fused__native_batch_norm_legit_no_training__unsafe_index_add_mul_relu_sub_34
        .type           triton_poi_fused__native_batch_norm_legit_no_training__unsafe_index_add_mul_relu_sub_34,@function
        .size           triton_poi_fused__native_batch_norm_legit_no_training__unsafe_index_add_mul_relu_sub_34,(.L_x_1 - triton_poi_fused__native_batch_norm_legit_no_training__unsafe_index_add_mul_relu_sub_34)
        .other          triton_poi_fused__native_batch_norm_legit_no_training__unsafe_index_add_mul_relu_sub_34,@"STO_CUDA_ENTRY STV_DEFAULT"
triton_poi_fused__native_batch_norm_legit_no_training__unsafe_index_add_mul_relu_sub_34:
.text.triton_poi_fused__native_batch_norm_legit_no_training__unsafe_index_add_mul_relu_sub_34:
[----:B------:R-:W0:Y:S01]  /*0000*/  LDC R1, c[0x0][0x28] ;  /* 0x00000a00ff017b82 */ /* 0x000e220000000800 */
[----:B------:R-:W1:Y:S07]  /*0010*/  S2R R3, SR_TID.X ;  /* 0x0000000000037919 */ /* 0x000e6e0000002100 */
[----:B------:R-:W2:Y:S01]  /*0020*/  LDC.64 R16, c[0x0][0x248] ;  /* 0x00009200ff107b82 */ /* 0x000ea20000000a00 */
[----:B------:R-:W-:Y:S01]  /*0030*/  CS2R R8, SRZ ;  /* 0x0000000000087805 */ /* 0x000fe2000001ff00 */
[----:B------:R-:W-:Y:S01]  /*0040*/  ULDC.64 UR4, c[0x0][0x208] ;  /* 0x0000820000047ab9 */ /* 0x000fe20000000a00 */
[----:B------:R-:W3:Y:S05]  /*0050*/  S2R R0, SR_CTAID.X ;  /* 0x0000000000007919 */ /* 0x000eea0000002500 */
[----:B------:R-:W4:Y:S08]  /*0060*/  LDC.64 R6, c[0x0][0x250] ;  /* 0x00009400ff067b82 */ /* 0x000f300000000a00 */
[----:B------:R-:W5:Y:S08]  /*0070*/  LDC.64 R14, c[0x0][0x270] ;  /* 0x00009c00ff0e7b82 */ /* 0x000f700000000a00 */
[----:B------:R-:W5:Y:S01]  /*0080*/  LDC.64 R12, c[0x0][0x260] ;  /* 0x00009800ff0c7b82 */ /* 0x000f620000000a00 */
[----:B------:R-:W-:Y:S01]  /*0090*/  CS2R R10, SRZ ;  /* 0x00000000000a7805 */ /* 0x000fe2000001ff00 */
[----:B------:R-:W-:Y:S01]  /*00a0*/  ULDC.64 UR6, c[0x0][0x258] ;  /* 0x0000960000067ab9 */ /* 0x000fe20000000a00 */
[----:B-1----:R-:W-:-:S05]  /*00b0*/  LOP3.LUT R3, R3, 0x7f, RZ, 0xc0, !PT ;  /* 0x0000007f03037812 */ /* 0x002fca00078ec0ff */
[----:B---3--:R-:W-:-:S05]  /*00c0*/  IMAD R2, R0, 0x80, R3 ;  /* 0x0000008000027824 */ /* 0x008fca00078e0203 */
[----:B------:R-:W-:Y:S02]  /*00d0*/  SHF.R.S32.HI R3, RZ, 0x1f, R2 ;  /* 0x0000001fff037819 */ /* 0x000fe40000011402 */
[----:B------:R-:W-:Y:S02]  /*00e0*/  ISETP.GE.AND P0, PT, R2, 0x4800, PT ;  /* 0x000048000200780c */ /* 0x000fe40003f06270 */
[----:B------:R-:W-:-:S04]  /*00f0*/  LEA.HI R3, R3, R2, RZ, 0x4 ;  /* 0x0000000203037211 */ /* 0x000fc800078f20ff */
[----:B------:R-:W-:Y:S02]  /*0100*/  SHF.R.S32.HI R21, RZ, 0x4, R3 ;  /* 0x00000004ff157819 */ /* 0x000fe40000011403 */
[----:B------:R-:W-:Y:S02]  /*0110*/  LOP3.LUT R5, R3, 0xfffffff0, RZ, 0xc0, !PT ;  /* 0xfffffff003057812 */ /* 0x000fe400078ec0ff */
[----:B------:R-:W-:-:S03]  /*0120*/  LEA.HI R4, R21, R21, RZ, 0x4 ;  /* 0x0000001515047211 */ /* 0x000fc600078f20ff */
[----:B------:R-:W-:Y:S01]  /*0130*/  IMAD.IADD R5, R2, 0x1, -R5 ;  /* 0x0000000102057824 */ /* 0x000fe200078e0a05 */
[----:B------:R-:W-:-:S05]  /*0140*/  LOP3.LUT R4, R4, 0xfffffff0, RZ, 0xc0, !PT ;  /* 0xfffffff004047812 */ /* 0x000fca00078ec0ff */
[----:B------:R-:W-:-:S04]  /*0150*/  IMAD.IADD R21, R21, 0x1, -R4 ;  /* 0x0000000115157824 */ /* 0x000fc800078e0a04 */
[----:B--2---:R-:W-:-:S05]  /*0160*/  IMAD.WIDE R16, R21, 0x8, R16 ;  /* 0x0000000815107825 */ /* 0x004fca00078e0210 */
[----:B------:R-:W2:Y:S01]  /*0170*/  @!P0 LDG.E.EL.64 R8, desc[UR4][R16.64] ;  /* 0x0000000410088981 */ /* 0x000ea2000c2e1b00 */
[----:B----4-:R-:W-:Y:S01]  /*0180*/  IMAD.WIDE R18, R5, 0x8, R6 ;  /* 0x0000000805127825 */ /* 0x010fe200078e0206 */
[----:B------:R-:W-:-:S03]  /*0190*/  CS2R R6, SRZ ;  /* 0x0000000000067805 */ /* 0x000fc6000001ff00 */
[----:B-----5:R-:W-:Y:S01]  /*01a0*/  IMAD.WIDE R22, R21, 0x8, R14 ;  /* 0x0000000815167825 */ /* 0x020fe200078e020e */
[----:B------:R-:W-:Y:S01]  /*01b0*/  CS2R R14, SRZ ;  /* 0x00000000000e7805 */ /* 0x000fe2000001ff00 */
[----:B------:R-:W3:Y:S02]  /*01c0*/  @!P0 LDG.E.EL.64 R10, desc[UR4][R18.64] ;  /* 0x00000004120a8981 */ /* 0x000ee4000c2e1b00 */
[----:B0-----:R-:W-:Y:S02]  /*01d0*/  IMAD.WIDE R12, R5, 0x8, R12 ;  /* 0x00000008050c7825 */ /* 0x001fe400078e020c */
[----:B------:R0:W4:Y:S04]  /*01e0*/  @!P0 LDG.E.EL.64 R6, desc[UR4][R22.64] ;  /* 0x0000000416068981 */ /* 0x000128000c2e1b00 */
[----:B------:R-:W5:Y:S01]  /*01f0*/  @!P0 LDG.E.EL.64 R14, desc[UR4][R12.64] ;  /* 0x000000040c0e8981 */ /* 0x000f62000c2e1b00 */
[----:B------:R-:W-:-:S02]  /*0200*/  SHF.R.S32.HI R0, RZ, 0x18, R0 ;  /* 0x00000018ff007819 */ /* 0x000fc40000011400 */
[----:B0-----:R-:W-:Y:S02]  /*0210*/  MOV R22, RZ ;  /* 0x000000ff00167202 */ /* 0x001fe40000000f00 */
[----:B--2---:R-:W-:-:S04]  /*0220*/  SHF.R.U32.HI R3, RZ, 0x1c, R9 ;  /* 0x0000001cff037819 */ /* 0x004fc80000011609 */
[----:B------:R-:W-:Y:S02]  /*0230*/  LOP3.LUT R3, R3, 0x8, RZ, 0xc0, !PT ;  /* 0x0000000803037812 */ /* 0x000fe400078ec0ff */
[C---:B---3--:R-:W-:Y:S02]  /*0240*/  LEA R17, P2, R10.reuse, UR6, 0x2 ;  /* 0x000000060a117c11 */ /* 0x048fe4000f8410ff */
[----:B------:R-:W-:Y:S02]  /*0250*/  IADD3 R3, P1, R8, R3, RZ ;  /* 0x0000000308037210 */ /* 0x000fe40007f3e0ff */
[----:B----4-:R-:W-:Y:S02]  /*0260*/  SHF.R.U32.HI R4, RZ, 0x1c, R7 ;  /* 0x0000001cff047819 */ /* 0x010fe40000011607 */
[----:B------:R-:W-:Y:S01]  /*0270*/  SHF.R.U32.HI R16, RZ, 0x1a, R11 ;  /* 0x0000001aff107819 */ /* 0x000fe2000001160b */
[----:B------:R-:W-:Y:S01]  /*0280*/  IMAD.X R18, RZ, RZ, R9, P1 ;  /* 0x000000ffff127224 */ /* 0x000fe200008e0609 */
[----:B------:R-:W-:-:S02]  /*0290*/  LEA.HI.X R9, R10, UR7, R11, 0x2, P2 ;  /* 0x000000070a097c11 */ /* 0x000fc400090f140b */
[----:B-----5:R-:W-:Y:S02]  /*02a0*/  SHF.R.U32.HI R8, RZ, 0x1a, R15 ;  /* 0x0000001aff087819 */ /* 0x020fe4000001160f */
[----:B------:R-:W-:Y:S02]  /*02b0*/  LOP3.LUT R11, R4, 0x8, RZ, 0xc0, !PT ;  /* 0x00000008040b7812 */ /* 0x000fe400078ec0ff */
[----:B------:R-:W-:Y:S02]  /*02c0*/  LEA R13, P1, R14, UR6, 0x2 ;  /* 0x000000060e0d7c11 */ /* 0x000fe4000f8210ff */
[----:B------:R-:W-:Y:S02]  /*02d0*/  LOP3.LUT R4, R8, 0x20, RZ, 0xc0, !PT ;  /* 0x0000002008047812 */ /* 0x000fe400078ec0ff */
[----:B------:R-:W-:Y:S02]  /*02e0*/  IADD3 R8, P3, R6, R11, RZ ;  /* 0x0000000b06087210 */ /* 0x000fe40007f7e0ff */
[----:B------:R-:W-:-:S02]  /*02f0*/  SGXT R11, R0, 0x1 ;  /* 0x00000001000b781a */ /* 0x000fc40000000200 */
[----:B------:R-:W-:Y:S01]  /*0300*/  LEA.HI.X R0, R14, UR7, R15, 0x2, P1 ;  /* 0x000000070e007c11 */ /* 0x000fe200088f140f */
[----:B------:R-:W-:Y:S01]  /*0310*/  IMAD.SHL.U32 R25, R8, 0x20, RZ ;  /* 0x0000002008197824 */ /* 0x000fe200078e00ff */
[----:B------:R-:W-:Y:S01]  /*0320*/  IADD3 R24, P1, R4, R13, RZ ;  /* 0x0000000d04187210 */ /* 0x000fe20007f3e0ff */
[----:B------:R-:W0:Y:S01]  /*0330*/  LDC.64 R14, c[0x0][0x288] ;  /* 0x0000a200ff0e7b82 */ /* 0x000e220000000a00 */
[C---:B------:R-:W-:Y:S01]  /*0340*/  SHF.L.U64.HI R4, R3.reuse, 0x5, R18 ;  /* 0x0000000503047819 */ /* 0x040fe20000010212 */
[----:B------:R-:W-:Y:S01]  /*0350*/  IMAD.SHL.U32 R3, R3, 0x20, RZ ;  /* 0x0000002003037824 */ /* 0x000fe200078e00ff */
[----:B------:R-:W-:Y:S01]  /*0360*/  IADD3.X R13, RZ, R7, RZ, P3, !PT ;  /* 0x00000007ff0d7210 */ /* 0x000fe20001ffe4ff */
[----:B------:R-:W-:Y:S01]  /*0370*/  IMAD.X R23, RZ, RZ, R0, P1 ;  /* 0x000000ffff177224 */ /* 0x000fe200008e0600 */
[----:B------:R-:W-:Y:S01]  /*0380*/  LOP3.LUT R16, R16, 0x20, RZ, 0xc0, !PT ;  /* 0x0000002010107812 */ /* 0x000fe200078ec0ff */
[----:B------:R-:W-:Y:S01]  /*0390*/  ULDC.64 UR6, c[0x0][0x290] ;  /* 0x0000a40000067ab9 */ /* 0x000fe20000000a00 */
[----:B------:R-:W-:Y:S01]  /*03a0*/  LEA.HI R7, R11, R2, RZ, 0x8 ;  /* 0x000000020b077211 */ /* 0x000fe200078f40ff */
[----:B------:R-:W1:Y:S01]  /*03b0*/  LDC.64 R18, c[0x0][0x280] ;  /* 0x0000a000ff127b82 */ /* 0x000e620000000a00 */
[----:B------:R-:W-:-:S02]  /*03c0*/  IADD3 R16, P2, R16, R17, RZ ;  /* 0x0000001110107210 */ /* 0x000fc40007f5e0ff */
[----:B------:R-:W-:Y:S02]  /*03d0*/  SHF.R.S32.HI R7, RZ, 0x8, R7 ;  /* 0x00000008ff077819 */ /* 0x000fe40000011407 */
[----:B------:R-:W-:Y:S01]  /*03e0*/  IADD3 R26, P3, R24, R3, RZ ;  /* 0x00000003181a7210 */ /* 0x000fe20007f7e0ff */
[----:B------:R-:W-:Y:S01]  /*03f0*/  IMAD.X R9, RZ, RZ, R9, P2 ;  /* 0x000000ffff097224 */ /* 0x000fe200010e0609 */
[----:B------:R-:W-:Y:S01]  /*0400*/  IADD3 R12, P2, R3, R16, RZ ;  /* 0x00000010030c7210 */ /* 0x000fe20007f5e0ff */
[----:B------:R-:W2:Y:S01]  /*0410*/  LDC.64 R10, c[0x0][0x268] ;  /* 0x00009a00ff0a7b82 */ /* 0x000ea20000000a00 */
[----:B------:R-:W-:Y:S01]  /*0420*/  SHF.L.U64.HI R6, R8, 0x5, R13 ;  /* 0x0000000508067819 */ /* 0x000fe2000001020d */
[----:B------:R-:W-:Y:S01]  /*0430*/  HFMA2.MMA R8, -RZ, RZ, 0, 0 ;  /* 0x00000000ff087435 */ /* 0x000fe200000001ff */
[----:B------:R-:W-:Y:S01]  /*0440*/  IADD3 R16, P4, R25, R16, RZ ;  /* 0x0000001019107210 */ /* 0x000fe20007f9e0ff */
[--C-:B------:R-:W-:Y:S01]  /*0450*/  IMAD.X R13, R4, 0x1, R9.reuse, P2 ;  /* 0x00000001040d7824 */ /* 0x100fe200010e0609 */
[----:B------:R-:W-:Y:S01]  /*0460*/  IADD3 R24, P5, R25, R24, RZ ;  /* 0x0000001819187210 */ /* 0x000fe20007fbe0ff */
[----:B------:R-:W-:Y:S01]  /*0470*/  IMAD.SHL.U32 R3, R7, 0x40, RZ ;  /* 0x0000004007037824 */ /* 0x000fe200078e00ff */
[----:B------:R-:W-:Y:S01]  /*0480*/  IADD3.X R27, R23, R4, RZ, P3, !PT ;  /* 0x00000004171b7210 */ /* 0x000fe20001ffe4ff */
[----:B------:R-:W-:-:S02]  /*0490*/  IMAD.X R17, R6, 0x1, R9, P4 ;  /* 0x0000000106117824 */ /* 0x000fc400020e0609 */
[----:B------:R-:W-:Y:S01]  /*04a0*/  IMAD.WIDE R28, R3, 0x4, R12 ;  /* 0x00000004031c7825 */ /* 0x000fe200078e020c */
[----:B------:R-:W-:-:S03]  /*04b0*/  CS2R R12, SRZ ;  /* 0x00000000000c7805 */ /* 0x000fc6000001ff00 */
[----:B------:R-:W-:Y:S01]  /*04c0*/  IMAD.X R25, R6, 0x1, R23, P5 ;  /* 0x0000000106197824 */ /* 0x000fe200028e0617 */
[----:B------:R-:W3:Y:S01]  /*04d0*/  @!P0 LDG.E.EL R8, desc[UR4][R28.64] ;  /* 0x000000041c088981 */ /* 0x000ee2000c2e1900 */
[----:B------:R-:W-:Y:S02]  /*04e0*/  IMAD.MOV.U32 R4, RZ, RZ, RZ ;  /* 0x000000ffff047224 */ /* 0x000fe400078e00ff */
[----:B------:R-:W-:-:S04]  /*04f0*/  IMAD.WIDE R26, R3, 0x4, R26 ;  /* 0x00000004031a7825 */ /* 0x000fc800078e021a */
[----:B-1----:R-:W-:Y:S01]  /*0500*/  IMAD.WIDE R18, R21, 0x8, R18 ;  /* 0x0000000815127825 */ /* 0x002fe200078e0212 */
[----:B------:R1:W3:Y:S03]  /*0510*/  @!P0 LDG.E.EL R4, desc[UR4][R26.64] ;  /* 0x000000041a048981 */ /* 0x0002e6000c2e1900 */
[C---:B------:R-:W-:Y:S01]  /*0520*/  IMAD.WIDE R16, R3.reuse, 0x4, R16 ;  /* 0x0000000403107825 */ /* 0x040fe200078e0210 */
[----:B------:R0:W4:Y:S03]  /*0530*/  @!P0 LDG.E.EL.64 R12, desc[UR4][R18.64] ;  /* 0x00000004120c8981 */ /* 0x000126000c2e1b00 */
[----:B------:R-:W-:Y:S01]  /*0540*/  IMAD.WIDE R24, R3, 0x4, R24 ;  /* 0x0000000403187825 */ /* 0x000fe200078e0218 */
[----:B------:R5:W4:Y:S01]  /*0550*/  @!P0 LDG.E.EL R22, desc[UR4][R16.64] ;  /* 0x0000000410168981 */ /* 0x000b22000c2e1900 */
[----:B-1----:R-:W1:Y:S02]  /*0560*/  LDC.64 R26, c[0x0][0x298] ;  /* 0x0000a600ff1a7b82 */ /* 0x002e640000000a00 */
[----:B------:R-:W-:-:S02]  /*0570*/  IMAD.MOV.U32 R3, RZ, RZ, RZ ;  /* 0x000000ffff037224 */ /* 0x000fc400078e00ff */
[----:B--2---:R-:W-:Y:S01]  /*0580*/  IMAD.WIDE R28, R5, 0x4, R10 ;  /* 0x00000004051c7825 */ /* 0x004fe200078e020a */
[----:B------:R-:W-:-:S03]  /*0590*/  CS2R R10, SRZ ;  /* 0x00000000000a7805 */ /* 0x000fc6000001ff00 */
[----:B------:R-:W-:Y:S01]  /*05a0*/  IMAD.MOV.U32 R6, RZ, RZ, RZ ;  /* 0x000000ffff067224 */ /* 0x000fe200078e00ff */
[----:B------:R-:W2:Y:S01]  /*05b0*/  @!P0 LDG.E.EL R3, desc[UR4][R28.64] ;  /* 0x000000041c038981 */ /* 0x000ea2000c2e1900 */
[----:B0-----:R-:W-:Y:S01]  /*05c0*/  IMAD.WIDE R18, R5, 0x8, R14 ;  /* 0x0000000805127825 */ /* 0x001fe200078e020e */
[----:B-----5:R-:W0:Y:S03]  /*05d0*/  LDC.64 R16, c[0x0][0x220] ;  /* 0x00008800ff107b82 */ /* 0x020e260000000a00 */
[----:B------:R5:W2:Y:S04]  /*05e0*/  @!P0 LDG.E.EL R6, desc[UR4][R24.64] ;  /* 0x0000000418068981 */ /* 0x000aa8000c2e1900 */
[----:B------:R5:W2:Y:S02]  /*05f0*/  @!P0 LDG.E.EL.64 R10, desc[UR4][R18.64] ;  /* 0x00000004120a8981 */ /* 0x000aa4000c2e1b00 */
[----:B-----5:R-:W5:Y:S01]  /*0600*/  LDC.64 R24, c[0x0][0x228] ;  /* 0x00008a00ff187b82 */ /* 0x020f620000000a00 */
[----:B------:R-:W-:-:S07]  /*0610*/  IMAD.HI R0, R7, 0x38e38e39, RZ ;  /* 0x38e38e3907007827 */ /* 0x000fce00078e02ff */
[----:B------:R-:W0:Y:S01]  /*0620*/  LDC.64 R18, c[0x0][0x230] ;  /* 0x00008c00ff127b82 */ /* 0x000e220000000a00 */
[----:B------:R-:W-:-:S04]  /*0630*/  SHF.R.U32.HI R9, RZ, 0x1f, R0 ;  /* 0x0000001fff097819 */ /* 0x000fc80000011600 */
[----:B------:R-:W-:Y:S01]  /*0640*/  LEA.HI.SX32 R0, R0, R9, 0x1e ;  /* 0x0000000900007211 */ /* 0x000fe200078ff2ff */
[----:B------:R-:W-:-:S04]  /*0650*/  IMAD.MOV.U32 R9, RZ, RZ, RZ ;  /* 0x000000ffff097224 */ /* 0x000fc800078e00ff */
[----:B------:R-:W-:-:S04]  /*0660*/  IMAD R0, R0, -0x12, R7 ;  /* 0xffffffee00007824 */ /* 0x000fc800078e0207 */
[----:B-----5:R-:W-:-:S05]  /*0670*/  IMAD.WIDE R24, R0, 0x4, R24 ;  /* 0x0000000400187825 */ /* 0x020fca00078e0218 */
[----:B------:R5:W2:Y:S01]  /*0680*/  @!P0 LDG.E.EL R9, desc[UR4][R24.64] ;  /* 0x0000000418098981 */ /* 0x000aa2000c2e1900 */
[----:B0-----:R-:W-:Y:S01]  /*0690*/  IMAD.WIDE R18, R0, 0x4, R18 ;  /* 0x0000000400127825 */ /* 0x001fe200078e0212 */
[----:B-----5:R-:W-:-:S06]  /*06a0*/  CS2R R24, SRZ ;  /* 0x0000000000187805 */ /* 0x020fcc000001ff00 */
[----:B------:R0:W5:Y:S02]  /*06b0*/  @!P0 LDG.E.EL R25, desc[UR4][R18.64] ;  /* 0x0000000412198981 */ /* 0x000164000c2e1900 */
[----:B0-----:R-:W0:Y:S01]  /*06c0*/  LDC.64 R18, c[0x0][0x218] ;  /* 0x00008600ff127b82 */ /* 0x001e220000000a00 */
[----:B------:R-:W-:Y:S01]  /*06d0*/  CS2R R14, SRZ ;  /* 0x00000000000e7805 */ /* 0x000fe2000001ff00 */
[----:B-1----:R-:W-:Y:S01]  /*06e0*/  IMAD.WIDE R28, R5, 0x8, R26 ;  /* 0x00000008051c7825 */ /* 0x002fe200078e021a */
[----:B------:R-:W-:-:S04]  /*06f0*/  CS2R R26, SRZ ;  /* 0x00000000001a7805 */ /* 0x000fc8000001ff00 */
[----:B------:R-:W5:Y:S01]  /*0700*/  @!P0 LDG.E.EL.64 R14, desc[UR4][R28.64] ;  /* 0x000000041c0e8981 */ /* 0x000f62000c2e1b00 */
[----:B0-----:R-:W-:-:S05]  /*0710*/  IMAD.WIDE R18, R2, 0x4, R18 ;  /* 0x0000000402127825 */ /* 0x001fca00078e0212 */
[----:B------:R0:W5:Y:S02]  /*0720*/  @!P0 LDG.E R27, desc[UR4][R18.64] ;  /* 0x00000004121b8981 */ /* 0x000164000c1e1900 */
[----:B0-----:R-:W-:Y:S02]  /*0730*/  IMAD.SHL.U32 R18, R7, 0x10, RZ ;  /* 0x0000001007127824 */ /* 0x001fe400078e00ff */
[----:B---3--:R-:W-:Y:S01]  /*0740*/  FADD R29, R4, -R8 ;  /* 0x80000008041d7221 */ /* 0x008fe20000000000 */
[----:B----4-:R-:W-:-:S03]  /*0750*/  SHF.R.U32.HI R4, RZ, 0x1d, R13 ;  /* 0x0000001dff047819 */ /* 0x010fc6000001160d */
[----:B--2---:R-:W-:Y:S01]  /*0760*/  FFMA R19, R29, R3, R8 ;  /* 0x000000031d137223 */ /* 0x004fe20000000008 */
[----:B------:R-:W-:Y:S01]  /*0770*/  LOP3.LUT R29, R4, 0x4, RZ, 0xc0, !PT ;  /* 0x00000004041d7812 */ /* 0x000fe200078ec0ff */
[----:B------:R-:W-:-:S03]  /*0780*/  FADD R23, R6, -R22 ;  /* 0x8000001606177221 */ /* 0x000fc60000000000 */
[----:B------:R-:W-:Y:S02]  /*0790*/  IADD3 R20, P1, R12, R29, RZ ;  /* 0x0000001d0c147210 */ /* 0x000fe40007f3e0ff */
[----:B------:R-:W-:Y:S01]  /*07a0*/  SHF.R.U32.HI R28, RZ, 0x1b, R11 ;  /* 0x0000001bff1c7819 */ /* 0x000fe2000001160b */
[----:B------:R-:W-:Y:S01]  /*07b0*/  FFMA R22, R23, R3, R22 ;  /* 0x0000000317167223 */ /* 0x000fe20000000016 */
[----:B------:R-:W-:Y:S01]  /*07c0*/  LEA R3, P2, R10, UR6, 0x2 ;  /* 0x000000060a037c11 */ /* 0x000fe2000f8410ff */
[----:B------:R-:W-:Y:S01]  /*07d0*/  IMAD.X R13, RZ, RZ, R13, P1 ;  /* 0x000000ffff0d7224 */ /* 0x000fe200008e060d */
[----:B------:R-:W-:-:S04]  /*07e0*/  LOP3.LUT R28, R28, 0x10, RZ, 0xc0, !PT ;  /* 0x000000101c1c7812 */ /* 0x000fc800078ec0ff */
[----:B------:R-:W-:Y:S02]  /*07f0*/  IADD3 R28, P1, R28, R3, RZ ;  /* 0x000000031c1c7210 */ /* 0x000fe40007f3e0ff */
[----:B------:R-:W-:Y:S02]  /*0800*/  SHF.L.U64.HI R3, R20, 0x4, R13 ;  /* 0x0000000414037819 */ /* 0x000fe4000001020d */
[----:B------:R-:W0:Y:S01]  /*0810*/  LDC.64 R12, c[0x0][0x2a8] ;  /* 0x0000aa00ff0c7b82 */ /* 0x000e220000000a00 */
[----:B------:R-:W-:Y:S01]  /*0820*/  LEA.HI.X R8, R10, UR7, R11, 0x2, P2 ;  /* 0x000000070a087c11 */ /* 0x000fe200090f140b */
[----:B------:R-:W-:-:S03]  /*0830*/  IMAD.SHL.U32 R20, R20, 0x10, RZ ;  /* 0x0000001014147824 */ /* 0x000fc600078e00ff */
[----:B------:R-:W-:Y:S02]  /*0840*/  IADD3.X R8, RZ, R8, RZ, P1, !PT ;  /* 0x00000008ff087210 */ /* 0x000fe40000ffe4ff */
[----:B------:R-:W-:Y:S01]  /*0850*/  IADD3 R10, P1, R20, R28, RZ ;  /* 0x0000001c140a7210 */ /* 0x000fe20007f3e0ff */
[----:B------:R-:W-:-:S04]  /*0860*/  IMAD.MOV.U32 R4, RZ, RZ, RZ ;  /* 0x000000ffff047224 */ /* 0x000fc800078e00ff */
[----:B------:R-:W-:Y:S02]  /*0870*/  IMAD.X R11, R3, 0x1, R8, P1 ;  /* 0x00000001030b7824 */ /* 0x000fe400008e0608 */
[----:B------:R-:W-:-:S05]  /*0880*/  IMAD.WIDE R10, R18, 0x4, R10 ;  /* 0x00000004120a7825 */ /* 0x000fca00078e020a */
[----:B------:R1:W2:Y:S01]  /*0890*/  @!P0 LDG.E.EL R4, desc[UR4][R10.64] ;  /* 0x000000040a048981 */ /* 0x0002a2000c2e1900 */
[----:B0-----:R-:W-:Y:S01]  /*08a0*/  IMAD.WIDE R12, R21, 0x8, R12 ;  /* 0x00000008150c7825 */ /* 0x001fe200078e020c */
[----:B-1----:R-:W-:-:S06]  /*08b0*/  CS2R R10, SRZ ;  /* 0x00000000000a7805 */ /* 0x002fcc000001ff00 */
[----:B------:R0:W3:Y:S01]  /*08c0*/  @!P0 LDG.E.EL.64 R10, desc[UR4][R12.64] ;  /* 0x000000040c0a8981 */ /* 0x0000e2000c2e1b00 */
[----:B------:R-:W-:-:S05]  /*08d0*/  IMAD.WIDE R16, R0, 0x4, R16 ;  /* 0x0000000400107825 */ /* 0x000fca00078e0210 */
[----:B------:R1:W4:Y:S01]  /*08e0*/  @!P0 LDG.E.EL R26, desc[UR4][R16.64] ;  /* 0x00000004101a8981 */ /* 0x000322000c2e1900 */
[----:B------:R-:W-:Y:S01]  /*08f0*/  IMAD.MOV.U32 R23, RZ, RZ, RZ ;  /* 0x000000ffff177224 */ /* 0x000fe200078e00ff */
[----:B0-----:R-:W0:Y:S08]  /*0900*/  LDC.64 R12, c[0x0][0x2b8] ;  /* 0x0000ae00ff0c7b82 */ /* 0x001e300000000a00 */
[----:B-1----:R-:W1:Y:S02]  /*0910*/  LDC.64 R16, c[0x0][0x238] ;  /* 0x00008e00ff107b82 */ /* 0x002e640000000a00 */
[----:B-1----:R-:W-:-:S05]  /*0920*/  IMAD.WIDE R16, R0, 0x4, R16 ;  /* 0x0000000400107825 */ /* 0x002fca00078e0210 */
[----:B------:R1:W2:Y:S02]  /*0930*/  @!P0 LDG.E.EL R24, desc[UR4][R16.64] ;  /* 0x0000000410188981 */ /* 0x0002a4000c2e1900 */
[----:B-1----:R-:W1:Y:S01]  /*0940*/  LDC.64 R16, c[0x0][0x240] ;  /* 0x00009000ff107b82 */ /* 0x002e620000000a00 */
[----:B------:R-:W-:Y:S01]  /*0950*/  HFMA2.MMA R0, -RZ, RZ, 0, 0 ;  /* 0x00000000ff007435 */ /* 0x000fe200000001ff */
[----:B-1----:R-:W-:-:S09]  /*0960*/  IMAD.WIDE R16, R2, 0x4, R16 ;  /* 0x0000000402107825 */ /* 0x002fd200078e0210 */
[----:B------:R1:W2:Y:S02]  /*0970*/  @!P0 LDG.E R0, desc[UR4][R16.64] ;  /* 0x0000000410008981 */ /* 0x0002a4000c1e1900 */
[----:B-1----:R-:W1:Y:S01]  /*0980*/  LDC.64 R16, c[0x0][0x278] ;  /* 0x00009e00ff107b82 */ /* 0x002e620000000a00 */
[--C-:B-----5:R-:W-:Y:S02]  /*0990*/  SHF.R.U32.HI R29, RZ, 0x1b, R15.reuse ;  /* 0x0000001bff1d7819 */ /* 0x120fe4000001160f */
[C---:B------:R-:W-:Y:S02]  /*09a0*/  LEA R6, P1, R14.reuse, UR6, 0x2 ;  /* 0x000000060e067c11 */ /* 0x040fe4000f8210ff */
[----:B------:R-:W-:Y:S02]  /*09b0*/  LOP3.LUT R29, R29, 0x10, RZ, 0xc0, !PT ;  /* 0x000000101d1d7812 */ /* 0x000fe400078ec0ff */
[----:B------:R-:W-:Y:S01]  /*09c0*/  LEA.HI.X R15, R14, UR7, R15, 0x2, P1 ;  /* 0x000000070e0f7c11 */ /* 0x000fe200088f140f */
[----:B------:R-:W-:Y:S01]  /*09d0*/  ULDC.64 UR6, c[0x0][0x2c8] ;  /* 0x0000b20000067ab9 */ /* 0x000fe20000000a00 */
[----:B-1----:R-:W-:-:S05]  /*09e0*/  IMAD.WIDE R16, R21, 0x4, R16 ;  /* 0x0000000415107825 */ /* 0x002fca00078e0210 */
[----:B------:R3:W5:Y:S01]  /*09f0*/  @!P0 LDG.E.EL R23, desc[UR4][R16.64] ;  /* 0x0000000410178981 */ /* 0x000762000c2e1900 */
[----:B------:R-:W-:-:S05]  /*0a00*/  IADD3 R14, P1, R29, R6, RZ ;  /* 0x000000061d0e7210 */ /* 0x000fca0007f3e0ff */
[----:B------:R-:W-:Y:S01]  /*0a10*/  IMAD.X R6, RZ, RZ, R15, P1 ;  /* 0x000000ffff067224 */ /* 0x000fe200008e060f */
[----:B---3--:R-:W-:-:S04]  /*0a20*/  SHF.R.U32.HI R17, RZ, 0x1d, R11 ;  /* 0x0000001dff117819 */ /* 0x008fc8000001160b */
[----:B------:R-:W-:-:S04]  /*0a30*/  LOP3.LUT R17, R17, 0x4, RZ, 0xc0, !PT ;  /* 0x0000000411117812 */ /* 0x000fc800078ec0ff */
[----:B------:R-:W-:-:S04]  /*0a40*/  IADD3 R16, P2, R10, R17, RZ ;  /* 0x000000110a107210 */ /* 0x000fc80007f5e0ff */
[----:B------:R-:W-:Y:S02]  /*0a50*/  IADD3.X R17, RZ, R11, RZ, P2, !PT ;  /* 0x0000000bff117210 */ /* 0x000fe400017fe4ff */
[----:B------:R-:W-:Y:S02]  /*0a60*/  IADD3 R10, P1, R14, R20, RZ ;  /* 0x000000140e0a7210 */ /* 0x000fe40007f3e0ff */
[C---:B------:R-:W-:Y:S01]  /*0a70*/  SHF.L.U64.HI R17, R16.reuse, 0x4, R17 ;  /* 0x0000000410117819 */ /* 0x040fe20000010211 */
[----:B------:R-:W-:Y:S02]  /*0a80*/  IMAD.SHL.U32 R16, R16, 0x10, RZ ;  /* 0x0000001010107824 */ /* 0x000fe400078e00ff */
[----:B------:R-:W-:-:S03]  /*0a90*/  IMAD.X R11, R6, 0x1, R3, P1 ;  /* 0x00000001060b7824 */ /* 0x000fc600008e0603 */
[----:B------:R-:W-:Y:S01]  /*0aa0*/  IADD3 R28, P2, R16, R28, RZ ;  /* 0x0000001c101c7210 */ /* 0x000fe20007f5e0ff */
[----:B------:R-:W-:Y:S02]  /*0ab0*/  IMAD.MOV.U32 R3, RZ, RZ, RZ ;  /* 0x000000ffff037224 */ /* 0x000fe400078e00ff */
[----:B------:R-:W-:Y:S01]  /*0ac0*/  IMAD.WIDE R10, R18, 0x4, R10 ;  /* 0x00000004120a7825 */ /* 0x000fe200078e020a */
[----:B------:R-:W-:-:S03]  /*0ad0*/  IADD3.X R29, R17, R8, RZ, P2, !PT ;  /* 0x00000008111d7210 */ /* 0x000fc600017fe4ff */
[----:B------:R-:W-:Y:S01]  /*0ae0*/  IMAD.MOV.U32 R8, RZ, RZ, RZ ;  /* 0x000000ffff087224 */ /* 0x000fe200078e00ff */
[----:B------:R1:W2:Y:S02]  /*0af0*/  @!P0 LDG.E.EL R3, desc[UR4][R10.64] ;  /* 0x000000040a038981 */ /* 0x0002a4000c2e1900 */
[----:B-1----:R-:W-:-:S05]  /*0b00*/  IMAD.WIDE R10, R18, 0x4, R28 ;  /* 0x00000004120a7825 */ /* 0x002fca00078e021c */
[----:B------:R0:W3:Y:S02]  /*0b10*/  @!P0 LDG.E.EL R8, desc[UR4][R10.64] ;  /* 0x000000040a088981 */ /* 0x0000e4000c2e1900 */
[----:B0-----:R-:W-:Y:S01]  /*0b20*/  IMAD.WIDE R10, R21, 0x8, R12 ;  /* 0x00000008150a7825 */ /* 0x001fe200078e020c */
[----:B------:R-:W-:-:S06]  /*0b30*/  CS2R R12, SRZ ;  /* 0x00000000000c7805 */ /* 0x000fcc000001ff00 */
[----:B------:R0:W2:Y:S02]  /*0b40*/  @!P0 LDG.E.EL.64 R12, desc[UR4][R10.64] ;  /* 0x000000040a0c8981 */ /* 0x0000a4000c2e1b00 */
[----:B0-----:R-:W0:Y:S01]  /*0b50*/  LDC.64 R10, c[0x0][0x2c0] ;  /* 0x0000b000ff0a7b82 */ /* 0x001e220000000a00 */
[----:B------:R-:W-:Y:S01]  /*0b60*/  IADD3 R16, P1, R16, R14, RZ ;  /* 0x0000000e10107210 */ /* 0x000fe20007f3e0ff */
[----:B0-----:R-:W-:Y:S01]  /*0b70*/  IMAD.WIDE R14, R5, 0x8, R10 ;  /* 0x00000008050e7825 */ /* 0x001fe200078e020a */
[----:B------:R-:W-:-:S06]  /*0b80*/  CS2R R10, SRZ ;  /* 0x00000000000a7805 */ /* 0x000fcc000001ff00 */
[----:B------:R0:W3:Y:S02]  /*0b90*/  @!P0 LDG.E.EL.64 R10, desc[UR4][R14.64] ;  /* 0x000000040e0a8981 */ /* 0x0000e4000c2e1b00 */
[----:B0-----:R-:W0:Y:S01]  /*0ba0*/  LDC.64 R14, c[0x0][0x2d0] ;  /* 0x0000b400ff0e7b82 */ /* 0x001e220000000a00 */
[----:B------:R-:W-:Y:S01]  /*0bb0*/  IMAD.X R17, R17, 0x1, R6, P1 ;  /* 0x0000000111117824 */ /* 0x000fe200008e0606 */
[----:B------:R-:W-:Y:S01]  /*0bc0*/  MOV R6, RZ ;  /* 0x000000ff00067202 */ /* 0x000fe20000000f00 */
[----:B------:R-:W-:-:S05]  /*0bd0*/  IMAD.WIDE R16, R18, 0x4, R16 ;  /* 0x0000000412107825 */ /* 0x000fca00078e0210 */
[----:B------:R0:W4:Y:S02]  /*0be0*/  @!P0 LDG.E.EL R6, desc[UR4][R16.64] ;  /* 0x0000000410068981 */ /* 0x000124000c2e1900 */
[----:B0-----:R-:W-:Y:S01]  /*0bf0*/  IMAD.WIDE R16, R5, 0x8, R14 ;  /* 0x0000000805107825 */ /* 0x001fe200078e020e */
[----:B------:R-:W-:-:S06]  /*0c00*/  CS2R R14, SRZ ;  /* 0x00000000000e7805 */ /* 0x000fcc000001ff00 */
[----:B------:R0:W4:Y:S01]  /*0c10*/  @!P0 LDG.E.EL.64 R14, desc[UR4][R16.64] ;  /* 0x00000004100e8981 */ /* 0x000122000c2e1b00 */
[----:B------:R-:W-:-:S04]  /*0c20*/  FADD R18, R9, 9.9999997473787516356e-06 ;  /* 0x3727c5ac09127421 */ /* 0x000fc80000000000 */
[----:B------:R-:W1:Y:S02]  /*0c30*/  MUFU.SQRT R9, R18 ;  /* 0x0000001200097308 */ /* 0x000e640000002000 */
[C---:B-1----:R-:W-:Y:S02]  /*0c40*/  FSETP.GT.AND P2, PT, R9.reuse, 8.50705917302346158658e+37, PT ;  /* 0x7e8000000900780b */ /* 0x042fe40003f44000 */
[----:B------:R-:W-:-:S11]  /*0c50*/  FSETP.GEU.AND P1, PT, R9, 1.175494350822287508e-38, PT ;  /* 0x008000000900780b */ /* 0x000fd60003f2e000 */
[----:B------:R-:W-:-:S04]  /*0c60*/  @P2 FMUL R9, R9, 0.25 ;  /* 0x3e80000009092820 */ /* 0x000fc80000400000 */
[----:B------:R-:W-:-:S06]  /*0c70*/  @!P1 FMUL R9, R9, 16777216 ;  /* 0x4b80000009099820 */ /* 0x000fcc0000400000 */
[----:B------:R-:W1:Y:S01]  /*0c80*/  MUFU.RCP R9, R9 ;  /* 0x0000000900097308 */ /* 0x000e620000001000 */
[----:B------:R-:W-:Y:S01]  /*0c90*/  IMAD.MOV.U32 R18, RZ, RZ, RZ ;  /* 0x000000ffff127224 */ /* 0x000fe200078e00ff */
[----:B--2---:R-:W-:-:S04]  /*0ca0*/  SHF.R.U32.HI R29, RZ, 0x1e, R13 ;  /* 0x0000001eff1d7819 */ /* 0x004fc8000001160d */
[----:B------:R-:W-:-:S04]  /*0cb0*/  LOP3.LUT R29, R29, 0x2, RZ, 0xc0, !PT ;  /* 0x000000021d1d7812 */ /* 0x000fc800078ec0ff */
[----:B------:R-:W-:-:S05]  /*0cc0*/  IADD3 R28, P3, R12, R29, RZ ;  /* 0x0000001d0c1c7210 */ /* 0x000fca0007f7e0ff */
[----:B------:R-:W-:Y:S01]  /*0cd0*/  IMAD.X R13, RZ, RZ, R13, P3 ;  /* 0x000000ffff0d7224 */ /* 0x000fe200018e060d */
[--C-:B---3--:R-:W-:Y:S02]  /*0ce0*/  SHF.R.U32.HI R12, RZ, 0x1c, R11.reuse ;  /* 0x0000001cff0c7819 */ /* 0x108fe4000001160b */
[----:B0-----:R-:W-:Y:S02]  /*0cf0*/  LEA R16, P3, R10, UR6, 0x2 ;  /* 0x000000060a107c11 */ /* 0x001fe4000f8610ff */
[----:B------:R-:W-:Y:S02]  /*0d00*/  LOP3.LUT R17, R12, 0x8, RZ, 0xc0, !PT ;  /* 0x000000080c117812 */ /* 0x000fe400078ec0ff */
[----:B------:R-:W-:Y:S02]  /*0d10*/  LEA.HI.X R11, R10, UR7, R11, 0x2, P3 ;  /* 0x000000070a0b7c11 */ /* 0x000fe400098f140b */
[----:B------:R-:W-:Y:S01]  /*0d20*/  IADD3 R17, P3, R17, R16, RZ ;  /* 0x0000001011117210 */ /* 0x000fe20007f7e0ff */
[----:B------:R-:W-:-:S05]  /*0d30*/  IMAD.MOV.U32 R16, RZ, RZ, 0x3e800000 ;  /* 0x3e800000ff107424 */ /* 0x000fca00078e00ff */
[----:B------:R-:W-:Y:S01]  /*0d40*/  FSEL R16, R16, 1, P2 ;  /* 0x3f80000010107808 */ /* 0x000fe20001000000 */
[----:B------:R-:W-:-:S04]  /*0d50*/  IMAD.SHL.U32 R10, R7, 0x4, RZ ;  /* 0x00000004070a7824 */ /* 0x000fc800078e00ff */
[----:B------:R-:W-:Y:S01]  /*0d60*/  @!P1 FMUL R16, R16, 16777216 ;  /* 0x4b80000010109820 */ /* 0x000fe20000400000 */
[C---:B------:R-:W-:Y:S01]  /*0d70*/  SHF.L.U64.HI R20, R28.reuse, 0x3, R13 ;  /* 0x000000031c147819 */ /* 0x040fe2000001020d */
[----:B------:R-:W-:Y:S02]  /*0d80*/  IMAD.SHL.U32 R28, R28, 0x8, RZ ;  /* 0x000000081c1c7824 */ /* 0x000fe400078e00ff */
[----:B-1----:R-:W-:Y:S01]  /*0d90*/  FMUL R7, R9, R16 ;  /* 0x0000001009077220 */ /* 0x002fe20000400000 */
[----:B------:R-:W-:Y:S02]  /*0da0*/  IADD3.X R11, RZ, R11, RZ, P3, !PT ;  /* 0x0000000bff0b7210 */ /* 0x000fe40001ffe4ff */
[----:B------:R-:W-:Y:S02]  /*0db0*/  IADD3 R12, P2, R28, R17, RZ ;  /* 0x000000111c0c7210 */ /* 0x000fe40007f5e0ff */
[----:B----4-:R-:W-:Y:S02]  /*0dc0*/  SHF.R.U32.HI R16, RZ, 0x1c, R15 ;  /* 0x0000001cff107819 */ /* 0x010fe4000001160f */
[----:B------:R-:W-:-:S02]  /*0dd0*/  LEA R9, P1, R14, UR6, 0x2 ;  /* 0x000000060e097c11 */ /* 0x000fc4000f8210ff */
[----:B------:R-:W-:Y:S02]  /*0de0*/  LOP3.LUT R16, R16, 0x8, RZ, 0xc0, !PT ;  /* 0x0000000810107812 */ /* 0x000fe400078ec0ff */
[----:B------:R-:W-:Y:S02]  /*0df0*/  LEA.HI.X R14, R14, UR7, R15, 0x2, P1 ;  /* 0x000000070e0e7c11 */ /* 0x000fe400088f140f */
[----:B------:R-:W-:Y:S01]  /*0e00*/  IADD3 R16, P1, R16, R9, RZ ;  /* 0x0000000910107210 */ /* 0x000fe20007f3e0ff */
[----:B------:R-:W-:-:S03]  /*0e10*/  IMAD.X R13, R20, 0x1, R11, P2 ;  /* 0x00000001140d7824 */ /* 0x000fc600010e060b */
[----:B------:R-:W-:Y:S02]  /*0e20*/  IADD3.X R9, RZ, R14, RZ, P1, !PT ;  /* 0x0000000eff097210 */ /* 0x000fe40000ffe4ff */
[----:B------:R-:W0:Y:S01]  /*0e30*/  LDC.64 R14, c[0x0][0x2e0] ;  /* 0x0000b800ff0e7b82 */ /* 0x000e220000000a00 */
[----:B------:R-:W-:-:S05]  /*0e40*/  IMAD.WIDE R12, R10, 0x4, R12 ;  /* 0x000000040a0c7825 */ /* 0x000fca00078e020c */
[----:B------:R1:W2:Y:S02]  /*0e50*/  @!P0 LDG.E.EL R18, desc[UR4][R12.64] ;  /* 0x000000040c128981 */ /* 0x0002a4000c2e1900 */
[----:B-1----:R-:W-:-:S05]  /*0e60*/  IADD3 R12, P1, R16, R28, RZ ;  /* 0x0000001c100c7210 */ /* 0x002fca0007f3e0ff */
[----:B------:R-:W-:Y:S02]  /*0e70*/  IMAD.X R13, R9, 0x1, R20, P1 ;  /* 0x00000001090d7824 */ /* 0x000fe400008e0614 */
[----:B------:R-:W-:Y:S02]  /*0e80*/  IMAD.MOV.U32 R20, RZ, RZ, RZ ;  /* 0x000000ffff147224 */ /* 0x000fe400078e00ff */
[----:B------:R-:W-:-:S05]  /*0e90*/  IMAD.WIDE R12, R10, 0x4, R12 ;  /* 0x000000040a0c7825 */ /* 0x000fca00078e020c */
[----:B------:R1:W2:Y:S01]  /*0ea0*/  @!P0 LDG.E.EL R20, desc[UR4][R12.64] ;  /* 0x000000040c148981 */ /* 0x0002a2000c2e1900 */
[----:B0-----:R-:W-:Y:S01]  /*0eb0*/  IMAD.WIDE R14, R21, 0x8, R14 ;  /* 0x00000008150e7825 */ /* 0x001fe200078e020e */
[----:B-1----:R-:W-:-:S06]  /*0ec0*/  CS2R R12, SRZ ;  /* 0x00000000000c7805 */ /* 0x002fcc000001ff00 */
[----:B------:R-:W3:Y:S01]  /*0ed0*/  @!P0 LDG.E.EL.64 R12, desc[UR4][R14.64] ;  /* 0x000000040e0c8981 */ /* 0x000ee2000c2e1b00 */
[----:B------:R-:W-:Y:S01]  /*0ee0*/  FADD R26, -R26, R27 ;  /* 0x0000001b1a1a7221 */ /* 0x000fe20000000100 */
[----:B---3--:R-:W-:-:S04]  /*0ef0*/  SHF.R.U32.HI R27, RZ, 0x1e, R13 ;  /* 0x0000001eff1b7819 */ /* 0x008fc8000001160d */
[----:B------:R-:W-:-:S04]  /*0f00*/  LOP3.LUT R27, R27, 0x2, RZ, 0xc0, !PT ;  /* 0x000000021b1b7812 */ /* 0x000fc800078ec0ff */
[----:B------:R-:W-:-:S04]  /*0f10*/  IADD3 R28, P1, R12, R27, RZ ;  /* 0x0000001b0c1c7210 */ /* 0x000fc80007f3e0ff */
[----:B------:R-:W-:Y:S01]  /*0f20*/  SHF.L.U32 R29, R28, 0x3, RZ ;  /* 0x000000031c1d7819 */ /* 0x000fe200000006ff */
[----:B------:R-:W-:-:S03]  /*0f30*/  IMAD.X R27, RZ, RZ, R13, P1 ;  /* 0x000000ffff1b7224 */ /* 0x000fc600008e060d */
[----:B------:R-:W-:Y:S02]  /*0f40*/  IADD3 R12, P1, R29, R17, RZ ;  /* 0x000000111d0c7210 */ /* 0x000fe40007f3e0ff */
[----:B------:R-:W-:Y:S02]  /*0f50*/  SHF.L.U64.HI R28, R28, 0x3, R27 ;  /* 0x000000031c1c7819 */ /* 0x000fe4000001021b */
[----:B------:R-:W-:Y:S01]  /*0f60*/  IADD3 R14, P2, R29, R16, RZ ;  /* 0x000000101d0e7210 */ /* 0x000fe20007f5e0ff */
[----:B------:R-:W-:Y:S01]  /*0f70*/  HFMA2.MMA R27, -RZ, RZ, 0, 0 ;  /* 0x00000000ff1b7435 */ /* 0x000fe200000001ff */
[----:B------:R-:W0:Y:S01]  /*0f80*/  LDC.64 R16, c[0x0][0x2a0] ;  /* 0x0000a800ff107b82 */ /* 0x000e220000000a00 */
[C---:B------:R-:W-:Y:S02]  /*0f90*/  IMAD.X R13, R28.reuse, 0x1, R11, P1 ;  /* 0x000000011c0d7824 */ /* 0x040fe400008e060b */
[----:B------:R-:W-:Y:S02]  /*0fa0*/  IMAD.X R15, R28, 0x1, R9, P2 ;  /* 0x000000011c0f7824 */ /* 0x000fe400010e0609 */
[----:B------:R-:W-:-:S04]  /*0fb0*/  IMAD.WIDE R12, R10, 0x4, R12 ;  /* 0x000000040a0c7825 */ /* 0x000fc800078e020c */
[----:B------:R-:W-:Y:S02]  /*0fc0*/  IMAD.WIDE R14, R10, 0x4, R14 ;  /* 0x000000040a0e7825 */ /* 0x000fe400078e020e */
[----:B------:R-:W1:Y:S02]  /*0fd0*/  LDC.64 R10, c[0x0][0x2d8] ;  /* 0x0000b600ff0a7b82 */ /* 0x000e640000000a00 */
[----:B------:R-:W-:Y:S01]  /*0fe0*/  IMAD.MOV.U32 R9, RZ, RZ, RZ ;  /* 0x000000ffff097224 */ /* 0x000fe200078e00ff */
[----:B------:R3:W4:Y:S05]  /*0ff0*/  @!P0 LDG.E.EL R27, desc[UR4][R14.64] ;  /* 0x000000040e1b8981 */ /* 0x00072a000c2e1900 */
[----:B------:R2:W4:Y:S01]  /*1000*/  @!P0 LDG.E.EL R9, desc[UR4][R12.64] ;  /* 0x000000040c098981 */ /* 0x000522000c2e1900 */
[----:B---3--:R-:W3:Y:S08]  /*1010*/  LDC.64 R14, c[0x0][0x2b0] ;  /* 0x0000ac00ff0e7b82 */ /* 0x008ef00000000a00 */
[----:B--2---:R-:W2:Y:S01]  /*1020*/  LDC.64 R12, c[0x0][0x2e8] ;  /* 0x0000ba00ff0c7b82 */ /* 0x004ea20000000a00 */
[----:B------:R-:W-:Y:S01]  /*1030*/  CS2R R28, SRZ ;  /* 0x00000000001c7805 */ /* 0x000fe2000001ff00 */
[----:B0-----:R-:W-:-:S04]  /*1040*/  IMAD.WIDE R16, R5, 0x4, R16 ;  /* 0x0000000405107825 */ /* 0x001fc800078e0210 */
[----:B-1----:R-:W-:Y:S01]  /*1050*/  IMAD.WIDE R10, R5, 0x4, R10 ;  /* 0x00000004050a7825 */ /* 0x002fe200078e020a */
[----:B------:R0:W4:Y:S03]  /*1060*/  @!P0 LDG.E.EL R28, desc[UR4][R16.64] ;  /* 0x00000004101c8981 */ /* 0x000126000c2e1900 */
[----:B------:R-:W-:-:S06]  /*1070*/  IMAD.MOV.U32 R5, RZ, RZ, RZ ;  /* 0x000000ffff057224 */ /* 0x000fcc00078e00ff */
[----:B------:R1:W4:Y:S01]  /*1080*/  @!P0 LDG.E.EL R5, desc[UR4][R10.64] ;  /* 0x000000040a058981 */ /* 0x000322000c2e1900 */
[----:B---3--:R-:W-:-:S04]  /*1090*/  IMAD.WIDE R14, R21, 0x4, R14 ;  /* 0x00000004150e7825 */ /* 0x008fc800078e020e */
[----:B------:R-:W-:Y:S01]  /*10a0*/  FMUL R7, R26, R7 ;  /* 0x000000071a077220 */ /* 0x000fe20000400000 */
[----:B0-----:R-:W0:Y:S01]  /*10b0*/  LDC.64 R16, c[0x0][0x2f0] ;  /* 0x0000bc00ff107b82 */ /* 0x001e220000000a00 */
[----:B------:R3:W4:Y:S01]  /*10c0*/  @!P0 LDG.E.EL R29, desc[UR4][R14.64] ;  /* 0x000000040e1d8981 */ /* 0x000722000c2e1900 */
[----:B--2---:R-:W-:-:S04]  /*10d0*/  IMAD.WIDE R12, R21, 0x4, R12 ;  /* 0x00000004150c7825 */ /* 0x004fc800078e020c */
[----:B------:R-:W-:Y:S02]  /*10e0*/  FADD R3, R3, -R4 ;  /* 0x8000000403037221 */ /* 0x000fe40000000000 */
[----:B-1----:R-:W1:Y:S01]  /*10f0*/  LDC.64 R10, c[0x0][0x210] ;  /* 0x00008400ff0a7b82 */ /* 0x002e620000000a00 */
[----:B------:R-:W-:-:S06]  /*1100*/  IMAD.MOV.U32 R21, RZ, RZ, RZ ;  /* 0x000000ffff157224 */ /* 0x000fcc00078e00ff */
[----:B------:R-:W2:Y:S01]  /*1110*/  @!P0 LDG.E.EL R21, desc[UR4][R12.64] ;  /* 0x000000040c158981 */ /* 0x000ea2000c2e1900 */
[----:B------:R-:W-:Y:S01]  /*1120*/  FFMA R7, R7, R25, R24 ;  /* 0x0000001907077223 */ /* 0x000fe20000000018 */
[----:B---3--:R-:W-:-:S04]  /*1130*/  FADD R15, R6, -R8 ;  /* 0x80000008060f7221 */ /* 0x008fc80000000000 */
[C---:B------:R-:W-:Y:S01]  /*1140*/  FSETP.GEU.AND P1, PT, R7.reuse, -R0, PT ;  /* 0x800000000700720b */ /* 0x040fe20003f2e000 */
[----:B------:R-:W-:Y:S01]  /*1150*/  FADD R0, R7, R0 ;  /* 0x0000000007007221 */ /* 0x000fe20000000000 */
[----:B------:R-:W-:Y:S01]  /*1160*/  FADD R7, R20, -R18 ;  /* 0x8000001214077221 */ /* 0x000fe20000000000 */
[----:B------:R-:W-:-:S03]  /*1170*/  FADD R22, -R19, R22 ;  /* 0x0000001613167221 */ /* 0x000fc60000000100 */
[----:B------:R-:W-:Y:S01]  /*1180*/  FSEL R0, R0, RZ, P1 ;  /* 0x000000ff00007208 */ /* 0x000fe20000800000 */
[----:B-----5:R-:W-:Y:S01]  /*1190*/  FFMA R23, R22, R23, R19 ;  /* 0x0000001716177223 */ /* 0x020fe20000000013 */
[----:B0-----:R-:W-:-:S05]  /*11a0*/  IMAD.WIDE R16, R2, 0x4, R16 ;  /* 0x0000000402107825 */ /* 0x001fca00078e0210 */
[----:B------:R0:W-:Y:S01]  /*11b0*/  @!P0 STG.E desc[UR4][R16.64], R0 ;  /* 0x0000000010008986 */ /* 0x0001e2000c101904 */
[----:B-1----:R-:W-:-:S04]  /*11c0*/  IMAD.WIDE R10, R2, 0x4, R10 ;  /* 0x00000004020a7825 */ /* 0x002fc800078e020a */
[----:B----4-:R-:W-:Y:S01]  /*11d0*/  FADD R6, R27, -R9 ;  /* 0x800000091b067221 */ /* 0x010fe20000000000 */
[-C--:B------:R-:W-:Y:S01]  /*11e0*/  FFMA R4, R3, R28.reuse, R4 ;  /* 0x0000001c03047223 */ /* 0x080fe20000000004 */
[----:B------:R-:W-:Y:S01]  /*11f0*/  FFMA R15, R15, R28, R8 ;  /* 0x0000001c0f0f7223 */ /* 0x000fe20000000008 */
[----:B------:R-:W-:-:S03]  /*1200*/  FADD R8, RZ, R0 ;  /* 0x00000000ff087221 */ /* 0x000fc60000000000 */
[----:B------:R-:W-:Y:S01]  /*1210*/  FADD R15, -R4, R15 ;  /* 0x0000000f040f7221 */ /* 0x000fe20000000100 */
[-C--:B------:R-:W-:Y:S01]  /*1220*/  FFMA R18, R7, R5.reuse, R18 ;  /* 0x0000000507127223 */ /* 0x080fe20000000012 */
[----:B------:R-:W-:Y:S01]  /*1230*/  FFMA R5, R6, R5, R9 ;  /* 0x0000000506057223 */ /* 0x000fe20000000009 */
[----:B------:R-:W-:-:S03]  /*1240*/  FADD R8, R8, R23 ;  /* 0x0000001708087221 */ /* 0x000fc60000000000 */
[----:B------:R-:W-:Y:S01]  /*1250*/  FADD R5, -R18, R5 ;  /* 0x0000000512057221 */ /* 0x000fe20000000100 */
[----:B------:R-:W-:-:S04]  /*1260*/  FFMA R15, R15, R29, R4 ;  /* 0x0000001d0f0f7223 */ /* 0x000fc80000000004 */
[----:B------:R-:W-:Y:S01]  /*1270*/  FADD R4, R8, R15 ;  /* 0x0000000f08047221 */ /* 0x000fe20000000000 */
[----:B--2---:R-:W-:-:S04]  /*1280*/  FFMA R5, R5, R21, R18 ;  /* 0x0000001505057223 */ /* 0x004fc80000000012 */
[----:B------:R-:W-:Y:S01]  /*1290*/  FADD R3, R5, R4 ;  /* 0x0000000405037221 */ /* 0x000fe20000000000 */
[----:B------:R-:W-:-:S04]  /*12a0*/  FSETP.GEU.AND P1, PT, R4, -R5, PT ;  /* 0x800000050400720b */ /* 0x000fc80003f2e000 */
[----:B------:R-:W-:Y:S01]  /*12b0*/  FSEL R3, R3, RZ, P1 ;  /* 0x000000ff03037208 */ /* 0x000fe20000800000 */
[----:B0-----:R-:W-:Y:S08]  /*12c0*/  @P0 EXIT ;  /* 0x000000000000094d */ /* 0x001ff00003800000 */
[----:B------:R-:W-:Y:S01]  /*12d0*/  STG.E desc[UR4][R10.64], R3 ;  /* 0x000000030a007986 */ /* 0x000fe2000c101904 */
[----:B------:R-:W-:Y:S05]  /*12e0*/  EXIT ;  /* 0x000000000000794d */ /* 0x000fea0003800000 */
.L_x_0:
[----:B------:R-:W-:-:S00]  /*12f0*/  BRA `(.L_x_0) ;  /* 0xfffffffc00fc7947 */ /* 0x000fc0000383ffff */
[----:B------:R-:W-:-:S00]  /*1300*/  NOP ;  /* 0x0000000000007918 */ /* 0x000fc00000000000 */
[----:B------:R-:W-:-:S00]  /*1310*/  NOP ;  /* 0x0000000000007918 */ /* 0x000fc00000000000 */
[----:B------:R-:W-:-:S00]  /*1320*/  NOP ;  /* 0x0000000000007918 */ /* 0x000fc00000000000 */
[----:B------:R-:W-:-:S00]  /*1330*/  NOP ;  /* 0x0000000000007918 */ /* 0x000fc00000000000 */
[----:B------:R-:W-:-:S00]  /*1340*/  NOP ;  /* 0x0000000000007918 */ /* 0x000fc00000000000 */
[----:B------:R-:W-:-:S00]  /*1350*/  NOP ;  /* 0x0000000000007918 */ /* 0x000fc00000000000 */
[----:B------:R-:W-:-:S00]  /*1360*/  NOP ;  /* 0x0000000000007918 */ /* 0x000fc00000000000 */
[----:B------:R-:W-:-:S00]  /*1370*/  NOP ;  /* 0x0000000000007918 */ /* 0x000fc00000000000 */
.L_x_1:


//--------------------- .nv.global.init           --------------------------
	.section	.nv.global.init,"aw",@progbits
.nv.global.init:
	.type		_$_str,@object
	.size		_$_str,(_$_str_$_2 - _$_str)
_$_str:
        /*0000*/ 	.byte	0x5f, 0x5f, 0x43, 0x55, 0x44, 0x41, 0x5f, 0x46, 0x54, 0x5a, 0x00
	.type		_$_str_$_2,@object
	.size		_$_str_$_2,(.L_1 - _$_str_$_2)
_$_str_$_2:
        /*000b*/ 	.byte	0x5f, 0x5f, 0x43, 0x55, 0x44, 0x41, 0x5f, 0x50, 0x52, 0x45, 0x43, 0x5f, 0x53, 0x51, 0x52, 0x54
        /*001b*/ 	.byte	0x00
.L_1:


//--------------------- .nv.constant0.triton_poi_fused__native_batch_norm_legit_no_training__unsafe_index_add_mul_relu_sub_34 --------------------------
	.section	.nv.constant0.triton_poi_fused__native_batch_norm_legit_no_training__unsafe_index_add_mul_relu_sub_34,"a",@progbits
	.sectionflags	@""
	.align	4
.nv.constant0.triton_poi_fused__native_batch_norm_legit_no_training__unsafe_index_add_mul_relu_sub_34:
	.zero		764
